	.headerflags	@"EF_CUDA_TEXMODE_UNIFIED EF_CUDA_64BIT_ADDRESS EF_CUDA_ACCELERATORS EF_CUDA_SM90 EF_CUDA_VIRTUAL_SM(EF_CUDA_SM90)"
	.elftype	@"ET_EXEC"


//--------------------- .nv.info                  --------------------------
	.section	.nv.info,"",@"SHT_CUDA_INFO"
	.align	4


	//----- nvinfo : EIATTR_REGCOUNT
	.align		4
        /*0000*/ 	.byte	0x04, 0x2f
        /*0002*/ 	.short	(.L_1 - .L_0)
	.align		4
.L_0:
        /*0004*/ 	.word	index@(triton_poi_fused_convolution_relu_18)
        /*0008*/ 	.word	0x0000000c


	//----- nvinfo : EIATTR_MIN_STACK_SIZE
	.align		4
.L_1:
        /*000c*/ 	.byte	0x04, 0x12
        /*000e*/ 	.short	(.L_3 - .L_2)
	.align		4
.L_2:
        /*0010*/ 	.word	index@(triton_poi_fused_convolution_relu_18)
        /*0014*/ 	.word	0x00000000


	//----- nvinfo : EIATTR_FRAME_SIZE
	.align		4
.L_3:
        /*0018*/ 	.byte	0x04, 0x11
        /*001a*/ 	.short	(.L_5 - .L_4)
	.align		4
.L_4:
        /*001c*/ 	.word	index@(triton_poi_fused_convolution_relu_18)
        /*0020*/ 	.word	0x00000000


	//----- nvinfo : EIATTR_MIN_STACK_SIZE
	.align		4
.L_5:
        /*0024*/ 	.byte	0x04, 0x12
        /*0026*/ 	.short	(.L_7 - .L_6)
	.align		4
.L_6:
        /*0028*/ 	.word	index@(triton_poi_fused_convolution_relu_18)
        /*002c*/ 	.word	0x00000000
.L_7:


//--------------------- .nv.info.triton_poi_fused_convolution_relu_18 --------------------------
	.section	.nv.info.triton_poi_fused_convolution_relu_18,"",@"SHT_CUDA_INFO"
	.sectionflags	@""
	.align	4


	//----- nvinfo : EIATTR_CUDA_API_VERSION
	.align		4
        /*0000*/ 	.byte	0x04, 0x37
        /*0002*/ 	.short	(.L_9 - .L_8)
.L_8:
        /*0004*/ 	.word	0x0000007c


	//----- nvinfo : EIATTR_KPARAM_INFO
	.align		4
.L_9:
        /*0008*/ 	.byte	0x04, 0x17
        /*000a*/ 	.short	(.L_11 - .L_10)
.L_10:
        /*000c*/ 	.word	0x00000000
        /*0010*/ 	.short	0x0002
        /*0012*/ 	.short	0x0010
        /*0014*/ 	.byte	0x00, 0xf0, 0x11, 0x00


	//----- nvinfo : EIATTR_KPARAM_INFO
	.align		4
.L_11:
        /*0018*/ 	.byte	0x04, 0x17
        /*001a*/ 	.short	(.L_13 - .L_12)
.L_12:
        /*001c*/ 	.word	0x00000000
        /*0020*/ 	.short	0x0001
        /*0022*/ 	.short	0x0008
        /*0024*/ 	.byte	0x00, 0xf4, 0x21, 0x00


	//----- nvinfo : EIATTR_KPARAM_INFO
	.align		4
.L_13:
        /*0028*/ 	.byte	0x04, 0x17
        /*002a*/ 	.short	(.L_15 - .L_14)
.L_14:
        /*002c*/ 	.word	0x00000000
        /*0030*/ 	.short	0x0000
        /*0032*/ 	.short	0x0000
        /*0034*/ 	.byte	0x00, 0xf4, 0x21, 0x00


	//----- nvinfo : EIATTR_SPARSE_MMA_MASK
	.align		4
.L_15:
        /*0038*/ 	.byte	0x03, 0x50
        /*003a*/ 	.short	0x0000


	//----- nvinfo : EIATTR_MAXREG_COUNT
	.align		4
        /*003c*/ 	.byte	0x03, 0x1b
        /*003e*/ 	.short	0x00ff


	//----- nvinfo : EIATTR_EXIT_INSTR_OFFSETS
	.align		4
        /*0040*/ 	.byte	0x04, 0x1c
        /*0042*/ 	.short	(.L_17 - .L_16)


	//   ....[0]....
.L_16:
        /*0044*/ 	.word	0x000001b0


	//----- nvinfo : EIATTR_REQNTID
	.align		4
.L_17:
        /*0048*/ 	.byte	0x04, 0x10
        /*004a*/ 	.short	(.L_19 - .L_18)
.L_18:
        /*004c*/ 	.word	0x00000100
        /*0050*/ 	.word	0x00000001
        /*0054*/ 	.word	0x00000001


	//----- nvinfo : EIATTR_CBANK_PARAM_SIZE
	.align		4
.L_19:
        /*0058*/ 	.byte	0x03, 0x19
        /*005a*/ 	.short	0x0014


	//----- nvinfo : EIATTR_PARAM_CBANK
	.align		4
        /*005c*/ 	.byte	0x04, 0x0a
        /*005e*/ 	.short	(.L_21 - .L_20)
	.align		4
.L_20:
        /*0060*/ 	.word	index@(.nv.constant0.triton_poi_fused_convolution_relu_18)
        /*0064*/ 	.short	0x0210
        /*0066*/ 	.short	0x0014


	//----- nvinfo : EIATTR_SW_WAR
	.align		4
.L_21:
        /*0068*/ 	.byte	0x04, 0x36
        /*006a*/ 	.short	(.L_23 - .L_22)
.L_22:
        /*006c*/ 	.word	0x00000008
.L_23:


//--------------------- .nv.callgraph             --------------------------
	.section	.nv.callgraph,"",@"SHT_CUDA_CALLGRAPH"
	.align	4
	.sectionentsize	8
	.align		4
        /*0000*/ 	.word	0x00000000
	.align		4
        /*0004*/ 	.word	0xffffffff
	.align		4
        /*0008*/ 	.word	0x00000000
	.align		4
        /*000c*/ 	.word	0xfffffffe
	.align		4
        /*0010*/ 	.word	0x00000000
	.align		4
        /*0014*/ 	.word	0xfffffffd
	.align		4
        /*0018*/ 	.word	0x00000000
	.align		4
        /*001c*/ 	.word	0xfffffffc


//--------------------- .text.triton_poi_fused_convolution_relu_18 --------------------------
	.section	.text.triton_poi_fused_convolution_relu_18,"ax",@progbits
	.align	128
        .global         triton_poi_fused_convolution_relu_18
        .type           triton_poi_fused_convolution_relu_18,@function
        .size           triton_poi_fused_convolution_relu_18,(.L_x_1 - triton_poi_fused_convolution_relu_18)
        .other          triton_poi_fused_convolution_relu_18,@"STO_CUDA_ENTRY STV_DEFAULT"
triton_poi_fused_convolution_relu_18:
.text.triton_poi_fused_convolution_relu_18:
[----:B------:R-:W-:Y:S01]  /*0000*/  LDC R1, c[0x0][0x28] ;  /* 0x00000a00ff017b82 */ /* 0x000fe20000000800 */
[----:B------:R-:W1:Y:S07]  /*0010*/  S2R R0, SR_TID.X ;  /* 0x0000000000007919 */ /* 0x000e6e0000002100 */
[----:B------:R-:W2:Y:S01]  /*0020*/  LDC.64 R4, c[0x0][0x218] ;  /* 0x00008600ff047b82 */ /* 0x000ea20000000a00 */
[----:B------:R-:W-:Y:S01]  /*0030*/  ULDC.64 UR4, c[0x0][0x208] ;  /* 0x0000820000047ab9 */ /* 0x000fe20000000a00 */
[----:B------:R-:W3:Y:S06]  /*0040*/  S2R R7, SR_CTAID.X ;  /* 0x0000000000077919 */ /* 0x000eec0000002500 */
[----:B------:R-:W4:Y:S01]  /*0050*/  LDC.64 R2, c[0x0][0x210] ;  /* 0x00008400ff027b82 */ /* 0x000f220000000a00 */
[----:B-1----:R-:W-:Y:S01]  /*0060*/  IMAD.SHL.U32 R0, R0, 0x2, RZ ;  /* 0x0000000200007824 */ /* 0x002fe200078e00ff */
[----:B---3--:R-:W-:-:S04]  /*0070*/  SHF.R.S32.HI R6, RZ, 0x16, R7 ;  /* 0x00000016ff067819 */ /* 0x008fc80000011407 */
[----:B------:R-:W-:Y:S02]  /*0080*/  LOP3.LUT R0, R0, 0x1fe, RZ, 0xc0, !PT ;  /* 0x000001fe00007812 */ /* 0x000fe400078ec0ff */
[----:B------:R-:W-:-:S03]  /*0090*/  SGXT R6, R6, 0x1 ;  /* 0x000000010606781a */ /* 0x000fc60000000200 */
[----:B------:R-:W-:-:S04]  /*00a0*/  IMAD R7, R7, 0x200, R0 ;  /* 0x0000020007077824 */ /* 0x000fc800078e0200 */
[----:B----4-:R-:W-:Y:S01]  /*00b0*/  IMAD.WIDE R2, R7, 0x4, R2 ;  /* 0x0000000407027825 */ /* 0x010fe200078e0202 */
[----:B------:R-:W-:-:S04]  /*00c0*/  LEA.HI R6, R6, R7, RZ, 0xc ;  /* 0x0000000706067211 */ /* 0x000fc800078f60ff */
[----:B------:R-:W-:-:S04]  /*00d0*/  SHF.R.S32.HI R6, RZ, 0xc, R6 ;  /* 0x0000000cff067819 */ /* 0x000fc80000011406 */
[----:B------:R-:W-:-:S04]  /*00e0*/  LEA.HI R0, R6, R6, RZ, 0x4 ;  /* 0x0000000606007211 */ /* 0x000fc800078f20ff */
[----:B------:R-:W-:-:S05]  /*00f0*/  LOP3.LUT R9, R0, 0xfffffff0, RZ, 0xc0, !PT ;  /* 0xfffffff000097812 */ /* 0x000fca00078ec0ff */
[----:B------:R-:W-:Y:S02]  /*0100*/  IMAD.IADD R9, R6, 0x1, -R9 ;  /* 0x0000000106097824 */ /* 0x000fe400078e0a09 */
[----:B------:R-:W3:Y:S02]  /*0110*/  LDG.E.64 R6, desc[UR4][R2.64] ;  /* 0x0000000402067981 */ /* 0x000ee4000c1e1b00 */
[----:B--2---:R-:W-:-:S06]  /*0120*/  IMAD.WIDE R4, R9, 0x4, R4 ;  /* 0x0000000409047825 */ /* 0x004fcc00078e0204 */
[----:B------:R-:W3:Y:S02]  /*0130*/  LDG.E.EL R4, desc[UR4][R4.64] ;  /* 0x0000000404047981 */ /* 0x000ee4000c2e1900 */
[CC--:B---3--:R-:W-:Y:S01]  /*0140*/  FSETP.GEU.AND P0, PT, R6.reuse, -R4.reuse, PT ;  /* 0x800000040600720b */ /* 0x0c8fe20003f0e000 */
[--C-:B------:R-:W-:Y:S01]  /*0150*/  FADD R6, R6, R4.reuse ;  /* 0x0000000406067221 */ /* 0x100fe20000000000 */
[C---:B------:R-:W-:Y:S01]  /*0160*/  FADD R0, R7.reuse, R4 ;  /* 0x0000000407007221 */ /* 0x040fe20000000000 */
[----:B------:R-:W-:-:S03]  /*0170*/  FSETP.GEU.AND P1, PT, R7, -R4, PT ;  /* 0x800000040700720b */ /* 0x000fc60003f2e000 */
[----:B------:R-:W-:Y:S02]  /*0180*/  FSEL R6, R6, RZ, P0 ;  /* 0x000000ff06067208 */ /* 0x000fe40000000000 */
[----:B------:R-:W-:-:S05]  /*0190*/  FSEL R7, R0, RZ, P1 ;  /* 0x000000ff00077208 */ /* 0x000fca0000800000 */
[----:B------:R-:W-:Y:S01]  /*01a0*/  STG.E.64 desc[UR4][R2.64], R6 ;  /* 0x0000000602007986 */ /* 0x000fe2000c101b04 */
[----:B------:R-:W-:Y:S05]  /*01b0*/  EXIT ;  /* 0x000000000000794d */ /* 0x000fea0003800000 */
.L_x_0:
[----:B------:R-:W-:-:S00]  /*01c0*/  BRA `(.L_x_0) ;  /* 0xfffffffc00fc7947 */ /* 0x000fc0000383ffff */
[----:B------:R-:W-:-:S00]  /*01d0*/  NOP ;  /* 0x0000000000007918 */ /* 0x000fc00000000000 */
        /* <DEDUP_REMOVED lines=10> */
.L_x_1:


//--------------------- .nv.constant0.triton_poi_fused_convolution_relu_18 --------------------------
	.section	.nv.constant0.triton_poi_fused_convolution_relu_18,"a",@progbits
	.sectionflags	@""
	.align	4
.nv.constant0.triton_poi_fused_convolution_relu_18:
	.zero		548
